//
// Generated by NVIDIA NVVM Compiler
//
// Compiler Build ID: CL-36424714
// Cuda compilation tools, release 13.0, V13.0.88
// Based on NVVM 20.0.0
//

.version 9.0
.target sm_100
.address_size 64

	// .globl	_Z6reducePfS_
// _ZZ6reducePfS_E6shared has been demoted

.visible .entry _Z6reducePfS_(
	.param .u64 .ptr .align 1 _Z6reducePfS__param_0,
	.param .u64 .ptr .align 1 _Z6reducePfS__param_1
)
{
	.reg .pred 	%p<9>;
	.reg .b32 	%r<9>;
	.reg .b32 	%f<28>;
	.reg .b64 	%rd<11>;
	// demoted variable
	.shared .align 4 .b8 _ZZ6reducePfS_E6shared[1024];
	ld.param.u64 	%rd2, [_Z6reducePfS__param_0];
	ld.param.u64 	%rd1, [_Z6reducePfS__param_1];
	cvta.to.global.u64 	%rd3, %rd2;
	mov.u32 	%r1, %ctaid.x;
	shl.b32 	%r4, %r1, 8;
	mov.u32 	%r2, %tid.x;
	add.s32 	%r5, %r4, %r2;
	mul.wide.u32 	%rd4, %r5, 4;
	add.s64 	%rd5, %rd3, %rd4;
	ld.global.f32 	%f1, [%rd5];
	shl.b32 	%r6, %r2, 2;
	mov.u32 	%r7, _ZZ6reducePfS_E6shared;
	add.s32 	%r3, %r7, %r6;
	st.volatile.shared.f32 	[%r3], %f1;
	add.s32 	%r8, %r5, 128;
	mul.wide.u32 	%rd6, %r8, 4;
	add.s64 	%rd7, %rd3, %rd6;
	ld.global.f32 	%f2, [%rd7];
	st.volatile.shared.f32 	[%r3+512], %f2;
	bar.sync 	0;
	setp.gt.u32 	%p1, %r2, 127;
	@%p1 bra 	$L__BB0_2;
	ld.volatile.shared.f32 	%f3, [%r3+512];
	ld.volatile.shared.f32 	%f4, [%r3];
	add.f32 	%f5, %f3, %f4;
	st.volatile.shared.f32 	[%r3], %f5;
$L__BB0_2:
	bar.sync 	0;
	setp.gt.u32 	%p2, %r2, 63;
	@%p2 bra 	$L__BB0_4;
	ld.volatile.shared.f32 	%f6, [%r3+256];
	ld.volatile.shared.f32 	%f7, [%r3];
	add.f32 	%f8, %f6, %f7;
	st.volatile.shared.f32 	[%r3], %f8;
$L__BB0_4:
	bar.sync 	0;
	setp.gt.u32 	%p3, %r2, 31;
	@%p3 bra 	$L__BB0_6;
	ld.volatile.shared.f32 	%f9, [%r3+128];
	ld.volatile.shared.f32 	%f10, [%r3];
	add.f32 	%f11, %f9, %f10;
	st.volatile.shared.f32 	[%r3], %f11;
$L__BB0_6:
	setp.gt.u32 	%p4, %r2, 15;
	@%p4 bra 	$L__BB0_8;
	ld.volatile.shared.f32 	%f12, [%r3+64];
	ld.volatile.shared.f32 	%f13, [%r3];
	add.f32 	%f14, %f12, %f13;
	st.volatile.shared.f32 	[%r3], %f14;
$L__BB0_8:
	setp.gt.u32 	%p5, %r2, 7;
	@%p5 bra 	$L__BB0_10;
	ld.volatile.shared.f32 	%f15, [%r3+32];
	ld.volatile.shared.f32 	%f16, [%r3];
	add.f32 	%f17, %f15, %f16;
	st.volatile.shared.f32 	[%r3], %f17;
$L__BB0_10:
	setp.gt.u32 	%p6, %r2, 3;
	@%p6 bra 	$L__BB0_12;
	ld.volatile.shared.f32 	%f18, [%r3+16];
	ld.volatile.shared.f32 	%f19, [%r3];
	add.f32 	%f20, %f18, %f19;
	st.volatile.shared.f32 	[%r3], %f20;
$L__BB0_12:
	setp.gt.u32 	%p7, %r2, 1;
	@%p7 bra 	$L__BB0_14;
	ld.volatile.shared.f32 	%f21, [%r3+8];
	ld.volatile.shared.f32 	%f22, [%r3];
	add.f32 	%f23, %f21, %f22;
	st.volatile.shared.f32 	[%r3], %f23;
$L__BB0_14:
	setp.ne.s32 	%p8, %r2, 0;
	@%p8 bra 	$L__BB0_16;
	ld.volatile.shared.f32 	%f24, [_ZZ6reducePfS_E6shared+4];
	ld.volatile.shared.f32 	%f25, [%r3];
	add.f32 	%f26, %f24, %f25;
	st.volatile.shared.f32 	[%r3], %f26;
	ld.volatile.shared.f32 	%f27, [_ZZ6reducePfS_E6shared];
	cvta.to.global.u64 	%rd8, %rd1;
	mul.wide.u32 	%rd9, %r1, 4;
	add.s64 	%rd10, %rd8, %rd9;
	st.global.f32 	[%rd10], %f27;
$L__BB0_16:
	ret;

}


// ===== COMPILED SASS (sm_100) =====

	.target	sm_100

	.elftype	@"ET_EXEC"


//--------------------- .note.nv.tkinfo           --------------------------
	.section	.note.nv.tkinfo,"",@"SHT_NOTE"
	.sectionflags	@"SHF_NOTE_NV_TKINFO"
	.tkinfo
        /*0018*/ 	.word	0x00000002
        /*0030*/ 	.string	""
        /*0030*/ 	.string	"ptxas"
        /*0030*/ 	.string	"Cuda compilation tools, release 13.0, V13.0.88"
        /*0030*/ 	.string	"Build cuda_13.0.r13.0/compiler.36424714_0"
        /*0030*/ 	.string	"-arch sm_100 -m 64 "



//--------------------- .note.nv.cuinfo           --------------------------
	.section	.note.nv.cuinfo,"",@"SHT_NOTE"
	.sectionflags	@"SHF_NOTE_NV_CUINFO"
        /*0018*/ 	.short	0x0002
        /*001a*/ 	.short	0x0064
        /*001c*/ 	.short	0x0082
	.zero		2


//--------------------- .nv.info                  --------------------------
	.section	.nv.info,"",@"SHT_CUDA_INFO"
	.align	4


	//----- nvinfo : EIATTR_REGCOUNT
	.align		4
        /*0000*/ 	.byte	0x04, 0x2f
        /*0002*/ 	.short	(.L_1 - .L_0)
	.align		4
.L_0:
        /*0004*/ 	.word	index@(_Z6reducePfS_)
        /*0008*/ 	.word	0x0000000c


	//----- nvinfo : EIATTR_FRAME_SIZE
	.align		4
.L_1:
        /*000c*/ 	.byte	0x04, 0x11
        /*000e*/ 	.short	(.L_3 - .L_2)
	.align		4
.L_2:
        /*0010*/ 	.word	index@(_Z6reducePfS_)
        /*0014*/ 	.word	0x00000000


	//----- nvinfo : EIATTR_MIN_STACK_SIZE
	.align		4
.L_3:
        /*0018*/ 	.byte	0x04, 0x12
        /*001a*/ 	.short	(.L_5 - .L_4)
	.align		4
.L_4:
        /*001c*/ 	.word	index@(_Z6reducePfS_)
        /*0020*/ 	.word	0x00000000
.L_5:


//--------------------- .nv.compat                --------------------------
	.section	.nv.compat,"",@"SHT_CUDA_COMPAT_INFO"
	.align	4
        /*0000*/ 	.byte	0x02, 0x09, 0x00, 0x00, 0x02, 0x02, 0x01, 0x00, 0x02, 0x05, 0x05, 0x00, 0x03, 0x07, 0x01, 0x01
        /*0010*/ 	.byte	0x02, 0x03, 0x00, 0x00, 0x02, 0x06, 0x01, 0x00, 0x04, 0x0b, 0x08, 0x00, 0x09, 0x00, 0x00, 0x00
        /*0020*/ 	.byte	0x00, 0x00, 0x00, 0x00


//--------------------- .nv.info._Z6reducePfS_    --------------------------
	.section	.nv.info._Z6reducePfS_,"",@"SHT_CUDA_INFO"
	.sectionflags	@""
	.align	4


	//----- nvinfo : EIATTR_CUDA_API_VERSION
	.align		4
        /*0000*/ 	.byte	0x04, 0x37
        /*0002*/ 	.short	(.L_7 - .L_6)
.L_6:
        /*0004*/ 	.word	0x00000082


	//----- nvinfo : EIATTR_KPARAM_INFO
	.align		4
.L_7:
        /*0008*/ 	.byte	0x04, 0x17
        /*000a*/ 	.short	(.L_9 - .L_8)
.L_8:
        /*000c*/ 	.word	0x00000000
        /*0010*/ 	.short	0x0001
        /*0012*/ 	.short	0x0008
        /*0014*/ 	.byte	0x00, 0xf5, 0x21, 0x00


	//----- nvinfo : EIATTR_KPARAM_INFO
	.align		4
.L_9:
        /*0018*/ 	.byte	0x04, 0x17
        /*001a*/ 	.short	(.L_11 - .L_10)
.L_10:
        /*001c*/ 	.word	0x00000000
        /*0020*/ 	.short	0x0000
        /*0022*/ 	.short	0x0000
        /*0024*/ 	.byte	0x00, 0xf5, 0x21, 0x00


	//----- nvinfo : EIATTR_SPARSE_MMA_MASK
	.align		4
.L_11:
        /*0028*/ 	.byte	0x03, 0x50
        /*002a*/ 	.short	0x0000


	//----- nvinfo : EIATTR_MAXREG_COUNT
	.align		4
        /*002c*/ 	.byte	0x03, 0x1b
        /*002e*/ 	.short	0x00ff


	//----- nvinfo : EIATTR_NUM_BARRIERS
	.align		4
        /*0030*/ 	.byte	0x02, 0x4c
        /*0032*/ 	.byte	0x01
	.zero		1


	//----- nvinfo : EIATTR_MERCURY_ISA_VERSION
	.align		4
        /*0034*/ 	.byte	0x03, 0x5f
        /*0036*/ 	.short	0x0101


	//----- nvinfo : EIATTR_VRC_CTA_INIT_COUNT
	.align		4
        /*0038*/ 	.byte	0x02, 0x4a
	.zero		1
	.zero		1


	//----- nvinfo : EIATTR_EXIT_INSTR_OFFSETS
	.align		4
        /*003c*/ 	.byte	0x04, 0x1c
        /*003e*/ 	.short	(.L_13 - .L_12)


	//   ....[0]....
.L_12:
        /*0040*/ 	.word	0x00000380


	//   ....[1]....
        /*0044*/ 	.word	0x00000410


	//----- nvinfo : EIATTR_CBANK_PARAM_SIZE
	.align		4
.L_13:
        /*0048*/ 	.byte	0x03, 0x19
        /*004a*/ 	.short	0x0010


	//----- nvinfo : EIATTR_PARAM_CBANK
	.align		4
        /*004c*/ 	.byte	0x04, 0x0a
        /*004e*/ 	.short	(.L_15 - .L_14)
	.align		4
.L_14:
        /*0050*/ 	.word	index@(.nv.constant0._Z6reducePfS_)
        /*0054*/ 	.short	0x0380
        /*0056*/ 	.short	0x0010


	//----- nvinfo : EIATTR_SW_WAR
	.align		4
.L_15:
        /*0058*/ 	.byte	0x04, 0x36
        /*005a*/ 	.short	(.L_17 - .L_16)
.L_16:
        /*005c*/ 	.word	0x00000008
.L_17:


//--------------------- .nv.callgraph             --------------------------
	.section	.nv.callgraph,"",@"SHT_CUDA_CALLGRAPH"
	.align	4
	.sectionentsize	8
	.align		4
        /*0000*/ 	.word	0x00000000
	.align		4
        /*0004*/ 	.word	0xffffffff
	.align		4
        /*0008*/ 	.word	0x00000000
	.align		4
        /*000c*/ 	.word	0xfffffffe
	.align		4
        /*0010*/ 	.word	0x00000000
	.align		4
        /*0014*/ 	.word	0xfffffffd
	.align		4
        /*0018*/ 	.word	0x00000000
	.align		4
        /*001c*/ 	.word	0xfffffffc


//--------------------- .text._Z6reducePfS_       --------------------------
	.section	.text._Z6reducePfS_,"ax",@progbits
	.align	128
        .global         _Z6reducePfS_
        .type           _Z6reducePfS_,@function
        .size           _Z6reducePfS_,(.L_x_1 - _Z6reducePfS_)
        .other          _Z6reducePfS_,@"STO_CUDA_ENTRY STV_DEFAULT"
_Z6reducePfS_:
.text._Z6reducePfS_:
[----:B------:R-:W-:Y:S01]  /*0000*/  LDC R1, c[0x0][0x37c] ;  /* 0x0000df00ff017b82 */ /* 0x000fe20000000800 */
[----:B------:R-:W0:Y:S07]  /*0010*/  S2R R0, SR_CTAID.X ;  /* 0x0000000000007919 */ /* 0x000e2e0000002500 */
[----:B------:R-:W1:Y:S01]  /*0020*/  LDC.64 R6, c[0x0][0x380] ;  /* 0x0000e000ff067b82 */ /* 0x000e620000000a00 */
[----:B------:R-:W2:Y:S01]  /*0030*/  LDCU.64 UR6, c[0x0][0x358] ;  /* 0x00006b00ff0677ac */ /* 0x000ea20008000a00 */
[----:B------:R-:W0:Y:S02]  /*0040*/  S2R R3, SR_TID.X ;  /* 0x0000000000037919 */ /* 0x000e240000002100 */
[----:B0-----:R-:W-:-:S04]  /*0050*/  LEA R5, R0, R3, 0x8 ;  /* 0x0000000300057211 */ /* 0x001fc800078e40ff */
[C---:B------:R-:W-:Y:S01]  /*0060*/  IADD3 R9, PT, PT, R5.reuse, 0x80, RZ ;  /* 0x0000008005097810 */ /* 0x040fe20007ffe0ff */
[----:B-1----:R-:W-:-:S04]  /*0070*/  IMAD.WIDE.U32 R4, R5, 0x4, R6 ;  /* 0x0000000405047825 */ /* 0x002fc800078e0006 */
[----:B------:R-:W-:Y:S02]  /*0080*/  IMAD.WIDE.U32 R6, R9, 0x4, R6 ;  /* 0x0000000409067825 */ /* 0x000fe400078e0006 */
[----:B--2---:R-:W2:Y:S04]  /*0090*/  LDG.E R4, desc[UR6][R4.64] ;  /* 0x0000000604047981 */ /* 0x004ea8000c1e1900 */
[----:B------:R-:W3:Y:S01]  /*00a0*/  LDG.E R6, desc[UR6][R6.64] ;  /* 0x0000000606067981 */ /* 0x000ee2000c1e1900 */
[----:B------:R-:W0:Y:S01]  /*00b0*/  S2UR UR5, SR_CgaCtaId ;  /* 0x00000000000579c3 */ /* 0x000e220000008800 */
[----:B------:R-:W-:Y:S01]  /*00c0*/  UMOV UR4, 0x400 ;  /* 0x0000040000047882 */ /* 0x000fe20000000000 */
[C---:B------:R-:W-:Y:S02]  /*00d0*/  ISETP.GT.U32.AND P1, PT, R3.reuse, 0x7f, PT ;  /* 0x0000007f0300780c */ /* 0x040fe40003f24070 */
[----:B------:R-:W-:Y:S01]  /*00e0*/  ISETP.GT.U32.AND P0, PT, R3, 0x3f, PT ;  /* 0x0000003f0300780c */ /* 0x000fe20003f04070 */
[----:B0-----:R-:W-:-:S06]  /*00f0*/  ULEA UR4, UR5, UR4, 0x18 ;  /* 0x0000000405047291 */ /* 0x001fcc000f8ec0ff */
[----:B------:R-:W-:-:S05]  /*0100*/  LEA R9, R3, UR4, 0x2 ;  /* 0x0000000403097c11 */ /* 0x000fca000f8e10ff */
[----:B--2---:R-:W-:Y:S04]  /*0110*/  STS [R9], R4 ;  /* 0x0000000409007388 */ /* 0x004fe80000000800 */
[----:B---3--:R-:W-:Y:S01]  /*0120*/  STS [R9+0x200], R6 ;  /* 0x0002000609007388 */ /* 0x008fe20000000800 */
[----:B------:R-:W-:Y:S06]  /*0130*/  BAR.SYNC.DEFER_BLOCKING 0x0 ;  /* 0x0000000000007b1d */ /* 0x000fec0000010000 */
[----:B------:R-:W-:Y:S04]  /*0140*/  @!P1 LDS R2, [R9+0x200] ;  /* 0x0002000009029984 */ /* 0x000fe80000000800 */
[----:B------:R-:W0:Y:S02]  /*0150*/  @!P1 LDS R5, [R9] ;  /* 0x0000000009059984 */ /* 0x000e240000000800 */
[----:B0-----:R-:W-:-:S05]  /*0160*/  @!P1 FADD R2, R2, R5 ;  /* 0x0000000502029221 */ /* 0x001fca0000000000 */
[----:B------:R-:W-:Y:S01]  /*0170*/  @!P1 STS [R9], R2 ;  /* 0x0000000209009388 */ /* 0x000fe20000000800 */
[----:B------:R-:W-:Y:S01]  /*0180*/  BAR.SYNC.DEFER_BLOCKING 0x0 ;  /* 0x0000000000007b1d */ /* 0x000fe20000010000 */
[----:B------:R-:W-:-:S05]  /*0190*/  ISETP.GT.U32.AND P1, PT, R3, 0x1f, PT ;  /* 0x0000001f0300780c */ /* 0x000fca0003f24070 */
        /* <DEDUP_REMOVED lines=10> */
[----:B------:R-:W-:-:S03]  /*0240*/  ISETP.GT.U32.AND P1, PT, R3, 0x7, PT ;  /* 0x000000070300780c */ /* 0x000fc60003f24070 */
        /* <DEDUP_REMOVED lines=14> */
[----:B------:R-:W-:-:S03]  /*0330*/  ISETP.NE.AND P0, PT, R3, RZ, PT ;  /* 0x000000ff0300720c */ /* 0x000fc60003f05270 */
[----:B------:R-:W-:Y:S04]  /*0340*/  @!P1 LDS R2, [R9+0x8] ;  /* 0x0000080009029984 */ /* 0x000fe80000000800 */
[----:B------:R-:W0:Y:S02]  /*0350*/  @!P1 LDS R5, [R9] ;  /* 0x0000000009059984 */ /* 0x000e240000000800 */
[----:B0-----:R-:W-:-:S05]  /*0360*/  @!P1 FADD R2, R2, R5 ;  /* 0x0000000502029221 */ /* 0x001fca0000000000 */
[----:B------:R0:W-:Y:S01]  /*0370*/  @!P1 STS [R9], R2 ;  /* 0x0000000209009388 */ /* 0x0001e20000000800 */
[----:B------:R-:W-:Y:S05]  /*0380*/  @P0 EXIT ;  /* 0x000000000000094d */ /* 0x000fea0003800000 */
[----:B0-----:R-:W-:Y:S04]  /*0390*/  LDS R2, [UR4+0x4] ;  /* 0x00000404ff027984 */ /* 0x001fe80008000800 */
[----:B------:R-:W0:Y:S02]  /*03a0*/  LDS R3, [R9] ;  /* 0x0000000009037984 */ /* 0x000e240000000800 */
[----:B0-----:R-:W-:Y:S02]  /*03b0*/  FADD R4, R2, R3 ;  /* 0x0000000302047221 */ /* 0x001fe40000000000 */
[----:B------:R-:W0:Y:S03]  /*03c0*/  LDC.64 R2, c[0x0][0x388] ;  /* 0x0000e200ff027b82 */ /* 0x000e260000000a00 */
[----:B------:R-:W-:Y:S04]  /*03d0*/  STS [R9], R4 ;  /* 0x0000000409007388 */ /* 0x000fe80000000800 */
[----:B------:R-:W1:Y:S01]  /*03e0*/  LDS R5, [UR4] ;  /* 0x00000004ff057984 */ /* 0x000e620008000800 */
[----:B0-----:R-:W-:-:S05]  /*03f0*/  IMAD.WIDE.U32 R2, R0, 0x4, R2 ;  /* 0x0000000400027825 */ /* 0x001fca00078e0002 */
[----:B-1----:R-:W-:Y:S01]  /*0400*/  STG.E desc[UR6][R2.64], R5 ;  /* 0x0000000502007986 */ /* 0x002fe2000c101906 */
[----:B------:R-:W-:Y:S05]  /*0410*/  EXIT ;  /* 0x000000000000794d */ /* 0x000fea0003800000 */
.L_x_0:
[----:B------:R-:W-:-:S00]  /*0420*/  BRA `(.L_x_0) ;  /* 0xfffffffc00fc7947 */ /* 0x000fc0000383ffff */
[----:B------:R-:W-:-:S00]  /*0430*/  NOP ;  /* 0x0000000000007918 */ /* 0x000fc00000000000 */
        /* <DEDUP_REMOVED lines=12> */
.L_x_1:


//--------------------- .nv.shared._Z6reducePfS_  --------------------------
	.section	.nv.shared._Z6reducePfS_,"aw",@nobits
	.sectionflags	@""
	.align	4
.nv.shared._Z6reducePfS_:
	.zero		2048


//--------------------- .nv.shared.reserved.0     --------------------------
	.section	.nv.shared.reserved.0,"aw",@nobits
	.weak		__nv_reservedSMEM_offset_0_alias
	.size		__nv_reservedSMEM_offset_0_alias, 0, 64
	.other		__nv_reservedSMEM_offset_0_alias,@"STO_CUDA_RESERVED_SHARED STV_DEFAULT"
__nv_reservedSMEM_offset_0_alias:
	.zero		0
	.zero		64


//--------------------- .nv.constant0._Z6reducePfS_ --------------------------
	.section	.nv.constant0._Z6reducePfS_,"a",@progbits
	.sectionflags	@""
	.align	4
.nv.constant0._Z6reducePfS_:
	.zero		912


//--------------------- SYMBOLS --------------------------

	.type		.nv.reservedSmem.offset0,@object
	.size		.nv.reservedSmem.offset0,0x4
	.type		.nv.reservedSmem.cap,@object
	.size		.nv.reservedSmem.cap,0x4
